//
// Generated by NVIDIA NVVM Compiler
//
// Compiler Build ID: CL-36424714
// Cuda compilation tools, release 13.0, V13.0.88
// Based on NVVM 20.0.0
//

.version 9.0
.target sm_100
.address_size 64


.entry _ZN36_GLOBAL__N__69a4d161_4_k_cu_bbbc13fc5local22simple_kernel_functionEiiiPi(
	.param .u32 _ZN36_GLOBAL__N__69a4d161_4_k_cu_bbbc13fc5local22simple_kernel_functionEiiiPi_param_0,
	.param .u32 _ZN36_GLOBAL__N__69a4d161_4_k_cu_bbbc13fc5local22simple_kernel_functionEiiiPi_param_1,
	.param .u32 _ZN36_GLOBAL__N__69a4d161_4_k_cu_bbbc13fc5local22simple_kernel_functionEiiiPi_param_2,
	.param .u64 .ptr .align 1 _ZN36_GLOBAL__N__69a4d161_4_k_cu_bbbc13fc5local22simple_kernel_functionEiiiPi_param_3
)
{
	.reg .b32 	%r<6>;
	.reg .b64 	%rd<3>;

	ld.param.u32 	%r1, [_ZN36_GLOBAL__N__69a4d161_4_k_cu_bbbc13fc5local22simple_kernel_functionEiiiPi_param_0];
	ld.param.u32 	%r2, [_ZN36_GLOBAL__N__69a4d161_4_k_cu_bbbc13fc5local22simple_kernel_functionEiiiPi_param_1];
	ld.param.u32 	%r3, [_ZN36_GLOBAL__N__69a4d161_4_k_cu_bbbc13fc5local22simple_kernel_functionEiiiPi_param_2];
	ld.param.u64 	%rd1, [_ZN36_GLOBAL__N__69a4d161_4_k_cu_bbbc13fc5local22simple_kernel_functionEiiiPi_param_3];
	cvta.to.global.u64 	%rd2, %rd1;
	add.s32 	%r4, %r2, %r1;
	add.s32 	%r5, %r4, %r3;
	st.global.u32 	[%rd2], %r5;
	ret;

}


// ===== COMPILED SASS (sm_100) =====

	.target	sm_100

	.elftype	@"ET_EXEC"


//--------------------- .note.nv.tkinfo           --------------------------
	.section	.note.nv.tkinfo,"",@"SHT_NOTE"
	.sectionflags	@"SHF_NOTE_NV_TKINFO"
	.tkinfo
        /*0018*/ 	.word	0x00000002
        /*0030*/ 	.string	""
        /*0030*/ 	.string	"ptxas"
        /*0030*/ 	.string	"Cuda compilation tools, release 13.0, V13.0.88"
        /*0030*/ 	.string	"Build cuda_13.0.r13.0/compiler.36424714_0"
        /*0030*/ 	.string	"-arch sm_100 -m 64 "



//--------------------- .note.nv.cuinfo           --------------------------
	.section	.note.nv.cuinfo,"",@"SHT_NOTE"
	.sectionflags	@"SHF_NOTE_NV_CUINFO"
        /*0018*/ 	.short	0x0002
        /*001a*/ 	.short	0x0064
        /*001c*/ 	.short	0x0082
	.zero		2


//--------------------- .nv.info                  --------------------------
	.section	.nv.info,"",@"SHT_CUDA_INFO"
	.align	4


	//----- nvinfo : EIATTR_REGCOUNT
	.align		4
        /*0000*/ 	.byte	0x04, 0x2f
        /*0002*/ 	.short	(.L_1 - .L_0)
	.align		4
.L_0:
        /*0004*/ 	.word	index@(_ZN36_GLOBAL__N__69a4d161_4_k_cu_bbbc13fc5local22simple_kernel_functionEiiiPi)
        /*0008*/ 	.word	0x00000008


	//----- nvinfo : EIATTR_FRAME_SIZE
	.align		4
.L_1:
        /*000c*/ 	.byte	0x04, 0x11
        /*000e*/ 	.short	(.L_3 - .L_2)
	.align		4
.L_2:
        /*0010*/ 	.word	index@(_ZN36_GLOBAL__N__69a4d161_4_k_cu_bbbc13fc5local22simple_kernel_functionEiiiPi)
        /*0014*/ 	.word	0x00000000


	//----- nvinfo : EIATTR_MIN_STACK_SIZE
	.align		4
.L_3:
        /*0018*/ 	.byte	0x04, 0x12
        /*001a*/ 	.short	(.L_5 - .L_4)
	.align		4
.L_4:
        /*001c*/ 	.word	index@(_ZN36_GLOBAL__N__69a4d161_4_k_cu_bbbc13fc5local22simple_kernel_functionEiiiPi)
        /*0020*/ 	.word	0x00000000
.L_5:


//--------------------- .nv.compat                --------------------------
	.section	.nv.compat,"",@"SHT_CUDA_COMPAT_INFO"
	.align	4
        /*0000*/ 	.byte	0x02, 0x09, 0x00, 0x00, 0x02, 0x02, 0x01, 0x00, 0x02, 0x05, 0x05, 0x00, 0x03, 0x07, 0x01, 0x01
        /*0010*/ 	.byte	0x02, 0x03, 0x00, 0x00, 0x02, 0x06, 0x01, 0x00, 0x04, 0x0b, 0x08, 0x00, 0x09, 0x00, 0x00, 0x00
        /*0020*/ 	.byte	0x00, 0x00, 0x00, 0x00


//--------------------- .nv.info._ZN36_GLOBAL__N__69a4d161_4_k_cu_bbbc13fc5local22simple_kernel_functionEiiiPi --------------------------
	.section	.nv.info._ZN36_GLOBAL__N__69a4d161_4_k_cu_bbbc13fc5local22simple_kernel_functionEiiiPi,"",@"SHT_CUDA_INFO"
	.sectionflags	@""
	.align	4


	//----- nvinfo : EIATTR_CUDA_API_VERSION
	.align		4
        /*0000*/ 	.byte	0x04, 0x37
        /*0002*/ 	.short	(.L_7 - .L_6)
.L_6:
        /*0004*/ 	.word	0x00000082


	//----- nvinfo : EIATTR_KPARAM_INFO
	.align		4
.L_7:
        /*0008*/ 	.byte	0x04, 0x17
        /*000a*/ 	.short	(.L_9 - .L_8)
.L_8:
        /*000c*/ 	.word	0x00000000
        /*0010*/ 	.short	0x0003
        /*0012*/ 	.short	0x0010
        /*0014*/ 	.byte	0x00, 0xf5, 0x21, 0x00


	//----- nvinfo : EIATTR_KPARAM_INFO
	.align		4
.L_9:
        /*0018*/ 	.byte	0x04, 0x17
        /*001a*/ 	.short	(.L_11 - .L_10)
.L_10:
        /*001c*/ 	.word	0x00000000
        /*0020*/ 	.short	0x0002
        /*0022*/ 	.short	0x0008
        /*0024*/ 	.byte	0x00, 0xf0, 0x11, 0x00


	//----- nvinfo : EIATTR_KPARAM_INFO
	.align		4
.L_11:
        /*0028*/ 	.byte	0x04, 0x17
        /*002a*/ 	.short	(.L_13 - .L_12)
.L_12:
        /*002c*/ 	.word	0x00000000
        /*0030*/ 	.short	0x0001
        /*0032*/ 	.short	0x0004
        /*0034*/ 	.byte	0x00, 0xf0, 0x11, 0x00


	//----- nvinfo : EIATTR_KPARAM_INFO
	.align		4
.L_13:
        /*0038*/ 	.byte	0x04, 0x17
        /*003a*/ 	.short	(.L_15 - .L_14)
.L_14:
        /*003c*/ 	.word	0x00000000
        /*0040*/ 	.short	0x0000
        /*0042*/ 	.short	0x0000
        /*0044*/ 	.byte	0x00, 0xf0, 0x11, 0x00


	//----- nvinfo : EIATTR_SPARSE_MMA_MASK
	.align		4
.L_15:
        /*0048*/ 	.byte	0x03, 0x50
        /*004a*/ 	.short	0x0000


	//----- nvinfo : EIATTR_MAXREG_COUNT
	.align		4
        /*004c*/ 	.byte	0x03, 0x1b
        /*004e*/ 	.short	0x00ff


	//----- nvinfo : EIATTR_MERCURY_ISA_VERSION
	.align		4
        /*0050*/ 	.byte	0x03, 0x5f
        /*0052*/ 	.short	0x0101


	//----- nvinfo : EIATTR_VRC_CTA_INIT_COUNT
	.align		4
        /*0054*/ 	.byte	0x02, 0x4a
	.zero		1
	.zero		1


	//----- nvinfo : EIATTR_EXIT_INSTR_OFFSETS
	.align		4
        /*0058*/ 	.byte	0x04, 0x1c
        /*005a*/ 	.short	(.L_17 - .L_16)


	//   ....[0]....
.L_16:
        /*005c*/ 	.word	0x00000070


	//----- nvinfo : EIATTR_CBANK_PARAM_SIZE
	.align		4
.L_17:
        /*0060*/ 	.byte	0x03, 0x19
        /*0062*/ 	.short	0x0018


	//----- nvinfo : EIATTR_PARAM_CBANK
	.align		4
        /*0064*/ 	.byte	0x04, 0x0a
        /*0066*/ 	.short	(.L_19 - .L_18)
	.align		4
.L_18:
        /*0068*/ 	.word	index@(.nv.constant0._ZN36_GLOBAL__N__69a4d161_4_k_cu_bbbc13fc5local22simple_kernel_functionEiiiPi)
        /*006c*/ 	.short	0x0380
        /*006e*/ 	.short	0x0018


	//----- nvinfo : EIATTR_SW_WAR
	.align		4
.L_19:
        /*0070*/ 	.byte	0x04, 0x36
        /*0072*/ 	.short	(.L_21 - .L_20)
.L_20:
        /*0074*/ 	.word	0x00000008
.L_21:


//--------------------- .nv.callgraph             --------------------------
	.section	.nv.callgraph,"",@"SHT_CUDA_CALLGRAPH"
	.align	4
	.sectionentsize	8
	.align		4
        /*0000*/ 	.word	0x00000000
	.align		4
        /*0004*/ 	.word	0xffffffff
	.align		4
        /*0008*/ 	.word	0x00000000
	.align		4
        /*000c*/ 	.word	0xfffffffe
	.align		4
        /*0010*/ 	.word	0x00000000
	.align		4
        /*0014*/ 	.word	0xfffffffd
	.align		4
        /*0018*/ 	.word	0x00000000
	.align		4
        /*001c*/ 	.word	0xfffffffc


//--------------------- .text._ZN36_GLOBAL__N__69a4d161_4_k_cu_bbbc13fc5local22simple_kernel_functionEiiiPi --------------------------
	.section	.text._ZN36_GLOBAL__N__69a4d161_4_k_cu_bbbc13fc5local22simple_kernel_functionEiiiPi,"ax",@progbits
	.align	128
.text._ZN36_GLOBAL__N__69a4d161_4_k_cu_bbbc13fc5local22simple_kernel_functionEiiiPi:
        .type           _ZN36_GLOBAL__N__69a4d161_4_k_cu_bbbc13fc5local22simple_kernel_functionEiiiPi,@function
        .size           _ZN36_GLOBAL__N__69a4d161_4_k_cu_bbbc13fc5local22simple_kernel_functionEiiiPi,(.L_x_1 - _ZN36_GLOBAL__N__69a4d161_4_k_cu_bbbc13fc5local22simple_kernel_functionEiiiPi)
        .other          _ZN36_GLOBAL__N__69a4d161_4_k_cu_bbbc13fc5local22simple_kernel_functionEiiiPi,@"STO_CUDA_ENTRY STV_DEFAULT"
_ZN36_GLOBAL__N__69a4d161_4_k_cu_bbbc13fc5local22simple_kernel_functionEiiiPi:
[----:B------:R-:W-:Y:S08]  /*0000*/  LDC R1, c[0x0][0x37c] ;  /* 0x0000df00ff017b82 */ /* 0x000ff00000000800 */
[----:B------:R-:W0:Y:S01]  /*0010*/  LDC R0, c[0x0][0x388] ;  /* 0x0000e200ff007b82 */ /* 0x000e220000000800 */
[----:B------:R-:W1:Y:S07]  /*0020*/  LDCU.64 UR4, c[0x0][0x358] ;  /* 0x00006b00ff0477ac */ /* 0x000e6e0008000a00 */
[----:B------:R-:W0:Y:S08]  /*0030*/  LDC.64 R4, c[0x0][0x380] ;  /* 0x0000e000ff047b82 */ /* 0x000e300000000a00 */
[----:B------:R-:W1:Y:S01]  /*0040*/  LDC.64 R2, c[0x0][0x390] ;  /* 0x0000e400ff027b82 */ /* 0x000e620000000a00 */
[----:B0-----:R-:W-:-:S05]  /*0050*/  IADD3 R5, PT, PT, R0, R5, R4 ;  /* 0x0000000500057210 */ /* 0x001fca0007ffe004 */
[----:B-1----:R-:W-:Y:S01]  /*0060*/  STG.E desc[UR4][R2.64], R5 ;  /* 0x0000000502007986 */ /* 0x002fe2000c101904 */
[----:B------:R-:W-:Y:S05]  /*0070*/  EXIT ;  /* 0x000000000000794d */ /* 0x000fea0003800000 */
.L_x_0:
[----:B------:R-:W-:-:S00]  /*0080*/  BRA `(.L_x_0) ;  /* 0xfffffffc00fc7947 */ /* 0x000fc0000383ffff */
[----:B------:R-:W-:-:S00]  /*0090*/  NOP ;  /* 0x0000000000007918 */ /* 0x000fc00000000000 */
        /* <DEDUP_REMOVED lines=14> */
.L_x_1:


//--------------------- .nv.shared.reserved.0     --------------------------
	.section	.nv.shared.reserved.0,"aw",@nobits
	.weak		__nv_reservedSMEM_offset_0_alias
	.size		__nv_reservedSMEM_offset_0_alias, 0, 64
	.other		__nv_reservedSMEM_offset_0_alias,@"STO_CUDA_RESERVED_SHARED STV_DEFAULT"
__nv_reservedSMEM_offset_0_alias:
	.zero		0
	.zero		64


//--------------------- .nv.constant0._ZN36_GLOBAL__N__69a4d161_4_k_cu_bbbc13fc5local22simple_kernel_functionEiiiPi --------------------------
	.section	.nv.constant0._ZN36_GLOBAL__N__69a4d161_4_k_cu_bbbc13fc5local22simple_kernel_functionEiiiPi,"a",@progbits
	.sectionflags	@""
	.align	4
.nv.constant0._ZN36_GLOBAL__N__69a4d161_4_k_cu_bbbc13fc5local22simple_kernel_functionEiiiPi:
	.zero		920


//--------------------- SYMBOLS --------------------------

	.type		.nv.reservedSmem.offset0,@object
	.size		.nv.reservedSmem.offset0,0x4
